//
// Generated by NVIDIA NVVM Compiler
//
// Compiler Build ID: CL-36424714
// Cuda compilation tools, release 13.0, V13.0.88
// Based on NVVM 20.0.0
//

.version 9.0
.target sm_100
.address_size 64

	// .globl	_Z8cbrt_powPd
.func  (.param .b64 func_retval0) __internal_accurate_pow
(
	.param .b64 __internal_accurate_pow_param_0
)
;

.visible .entry _Z8cbrt_powPd(
	.param .u64 .ptr .align 1 _Z8cbrt_powPd_param_0
)
{
	.reg .pred 	%p<13>;
	.reg .b32 	%r<19>;
	.reg .b64 	%rd<5>;
	.reg .b64 	%fd<18>;

	ld.param.u64 	%rd2, [_Z8cbrt_powPd_param_0];
	cvta.to.global.u64 	%rd3, %rd2;
	mov.u32 	%r4, %tid.x;
	mul.wide.u32 	%rd4, %r4, 8;
	add.s64 	%rd1, %rd3, %rd4;
	ld.global.f64 	%fd1, [%rd1];
	{
	.reg .b32 %temp; 
	mov.b64 	{%temp, %r1}, %fd1;
	}
	mov.f64 	%fd8, 0d3FD5555555555555;
	{
	.reg .b32 %temp; 
	mov.b64 	{%temp, %r2}, %fd8;
	}
	and.b32  	%r3, %r2, 2146435072;
	setp.neu.f64 	%p1, %fd1, 0d0000000000000000;
	@%p1 bra 	$L__BB0_2;
	setp.eq.s32 	%p3, %r3, 1127219200;
	selp.b32 	%r5, %r1, 0, %p3;
	setp.lt.s32 	%p4, %r2, 0;
	or.b32  	%r6, %r5, 2146435072;
	selp.b32 	%r7, %r6, %r5, %p4;
	mov.b32 	%r8, 0;
	mov.b64 	%fd17, {%r8, %r7};
	bra.uni 	$L__BB0_3;
$L__BB0_2:
	abs.f64 	%fd9, %fd1;
	{ // callseq 0, 0
	.param .b64 param0;
	st.param.f64 	[param0], %fd9;
	.param .b64 retval0;
	call.uni (retval0), 
	__internal_accurate_pow, 
	(
	param0
	);
	ld.param.f64 	%fd10, [retval0];
	} // callseq 0
	setp.lt.s32 	%p2, %r1, 0;
	selp.f64 	%fd17, 0dFFF8000000000000, %fd10, %p2;
$L__BB0_3:
	add.f64 	%fd12, %fd1, 0d3FD5555555555555;
	{
	.reg .b32 %temp; 
	mov.b64 	{%temp, %r9}, %fd12;
	}
	and.b32  	%r10, %r9, 2146435072;
	setp.ne.s32 	%p5, %r10, 2146435072;
	@%p5 bra 	$L__BB0_8;
	setp.num.f64 	%p6, %fd1, %fd1;
	@%p6 bra 	$L__BB0_6;
	mov.f64 	%fd14, 0d3FD5555555555555;
	add.rn.f64 	%fd17, %fd1, %fd14;
	bra.uni 	$L__BB0_8;
$L__BB0_6:
	abs.f64 	%fd13, %fd1;
	setp.neu.f64 	%p7, %fd13, 0d7FF0000000000000;
	@%p7 bra 	$L__BB0_8;
	setp.eq.s32 	%p8, %r3, 1127219200;
	setp.lt.s32 	%p9, %r2, 0;
	selp.b32 	%r12, 0, 2146435072, %p9;
	setp.lt.s32 	%p10, %r1, 0;
	and.b32  	%r13, %r2, 2147483647;
	setp.ne.s32 	%p11, %r13, 1071644672;
	or.b32  	%r14, %r12, -2147483648;
	selp.b32 	%r15, %r14, %r12, %p11;
	selp.b32 	%r16, %r15, %r12, %p8;
	selp.b32 	%r17, %r16, %r12, %p10;
	mov.b32 	%r18, 0;
	mov.b64 	%fd17, {%r18, %r17};
$L__BB0_8:
	setp.eq.f64 	%p12, %fd1, 0d3FF0000000000000;
	selp.f64 	%fd15, 0d3FF0000000000000, %fd17, %p12;
	st.global.f64 	[%rd1], %fd15;
	ret;

}
.func  (.param .b64 func_retval0) __internal_accurate_pow(
	.param .b64 __internal_accurate_pow_param_0
)
{
	.reg .pred 	%p<8>;
	.reg .b32 	%r<49>;
	.reg .b32 	%f<3>;
	.reg .b64 	%fd<109>;

	ld.param.f64 	%fd10, [__internal_accurate_pow_param_0];
	{
	.reg .b32 %temp; 
	mov.b64 	{%temp, %r46}, %fd10;
	}
	{
	.reg .b32 %temp; 
	mov.b64 	{%r45, %temp}, %fd10;
	}
	shr.u32 	%r47, %r46, 20;
	setp.gt.u32 	%p1, %r46, 1048575;
	@%p1 bra 	$L__BB1_2;
	mul.f64 	%fd11, %fd10, 0d4350000000000000;
	{
	.reg .b32 %temp; 
	mov.b64 	{%temp, %r46}, %fd11;
	}
	{
	.reg .b32 %temp; 
	mov.b64 	{%r45, %temp}, %fd11;
	}
	shr.u32 	%r16, %r46, 20;
	add.s32 	%r47, %r16, -54;
$L__BB1_2:
	add.s32 	%r48, %r47, -1023;
	and.b32  	%r17, %r46, -2146435073;
	or.b32  	%r18, %r17, 1072693248;
	mov.b64 	%fd107, {%r45, %r18};
	setp.lt.u32 	%p2, %r18, 1073127583;
	@%p2 bra 	$L__BB1_4;
	{
	.reg .b32 %temp; 
	mov.b64 	{%r19, %temp}, %fd107;
	}
	{
	.reg .b32 %temp; 
	mov.b64 	{%temp, %r20}, %fd107;
	}
	add.s32 	%r21, %r20, -1048576;
	mov.b64 	%fd107, {%r19, %r21};
	add.s32 	%r48, %r47, -1022;
$L__BB1_4:
	add.f64 	%fd12, %fd107, 0dBFF0000000000000;
	add.f64 	%fd13, %fd107, 0d3FF0000000000000;
	rcp.approx.ftz.f64 	%fd14, %fd13;
	neg.f64 	%fd15, %fd13;
	fma.rn.f64 	%fd16, %fd15, %fd14, 0d3FF0000000000000;
	fma.rn.f64 	%fd17, %fd16, %fd16, %fd16;
	fma.rn.f64 	%fd18, %fd17, %fd14, %fd14;
	mul.f64 	%fd19, %fd12, %fd18;
	fma.rn.f64 	%fd20, %fd12, %fd18, %fd19;
	mul.f64 	%fd21, %fd20, %fd20;
	fma.rn.f64 	%fd22, %fd21, 0d3EB0F5FF7D2CAFE2, 0d3ED0F5D241AD3B5A;
	fma.rn.f64 	%fd23, %fd22, %fd21, 0d3EF3B20A75488A3F;
	fma.rn.f64 	%fd24, %fd23, %fd21, 0d3F1745CDE4FAECD5;
	fma.rn.f64 	%fd25, %fd24, %fd21, 0d3F3C71C7258A578B;
	fma.rn.f64 	%fd26, %fd25, %fd21, 0d3F6249249242B910;
	fma.rn.f64 	%fd27, %fd26, %fd21, 0d3F89999999999DFB;
	sub.f64 	%fd28, %fd12, %fd20;
	add.f64 	%fd29, %fd28, %fd28;
	neg.f64 	%fd30, %fd20;
	fma.rn.f64 	%fd31, %fd30, %fd12, %fd29;
	mul.f64 	%fd32, %fd18, %fd31;
	fma.rn.f64 	%fd33, %fd21, %fd27, 0d3FB5555555555555;
	mov.f64 	%fd34, 0d3FB5555555555555;
	sub.f64 	%fd35, %fd34, %fd33;
	fma.rn.f64 	%fd36, %fd21, %fd27, %fd35;
	add.f64 	%fd37, %fd36, 0dBC46A4CB00B9E7B0;
	add.f64 	%fd38, %fd33, %fd37;
	sub.f64 	%fd39, %fd33, %fd38;
	add.f64 	%fd40, %fd37, %fd39;
	mul.rn.f64 	%fd41, %fd20, %fd20;
	neg.f64 	%fd42, %fd41;
	fma.rn.f64 	%fd43, %fd20, %fd20, %fd42;
	{
	.reg .b32 %temp; 
	mov.b64 	{%r22, %temp}, %fd32;
	}
	{
	.reg .b32 %temp; 
	mov.b64 	{%temp, %r23}, %fd32;
	}
	add.s32 	%r24, %r23, 1048576;
	mov.b64 	%fd44, {%r22, %r24};
	fma.rn.f64 	%fd45, %fd20, %fd44, %fd43;
	mul.rn.f64 	%fd46, %fd41, %fd20;
	neg.f64 	%fd47, %fd46;
	fma.rn.f64 	%fd48, %fd41, %fd20, %fd47;
	fma.rn.f64 	%fd49, %fd41, %fd32, %fd48;
	fma.rn.f64 	%fd50, %fd45, %fd20, %fd49;
	mul.rn.f64 	%fd51, %fd38, %fd46;
	neg.f64 	%fd52, %fd51;
	fma.rn.f64 	%fd53, %fd38, %fd46, %fd52;
	fma.rn.f64 	%fd54, %fd38, %fd50, %fd53;
	fma.rn.f64 	%fd55, %fd40, %fd46, %fd54;
	add.f64 	%fd56, %fd51, %fd55;
	sub.f64 	%fd57, %fd51, %fd56;
	add.f64 	%fd58, %fd55, %fd57;
	add.f64 	%fd59, %fd20, %fd56;
	sub.f64 	%fd60, %fd20, %fd59;
	add.f64 	%fd61, %fd56, %fd60;
	add.f64 	%fd62, %fd58, %fd61;
	add.f64 	%fd63, %fd32, %fd62;
	add.f64 	%fd64, %fd59, %fd63;
	sub.f64 	%fd65, %fd59, %fd64;
	add.f64 	%fd66, %fd63, %fd65;
	xor.b32  	%r25, %r48, -2147483648;
	mov.b32 	%r26, 1127219200;
	mov.b64 	%fd67, {%r25, %r26};
	mov.b32 	%r27, -2147483648;
	mov.b64 	%fd68, {%r27, %r26};
	sub.f64 	%fd69, %fd67, %fd68;
	fma.rn.f64 	%fd70, %fd69, 0d3FE62E42FEFA39EF, %fd64;
	fma.rn.f64 	%fd71, %fd69, 0dBFE62E42FEFA39EF, %fd70;
	sub.f64 	%fd72, %fd71, %fd64;
	sub.f64 	%fd73, %fd66, %fd72;
	fma.rn.f64 	%fd74, %fd69, 0d3C7ABC9E3B39803F, %fd73;
	add.f64 	%fd75, %fd70, %fd74;
	sub.f64 	%fd76, %fd70, %fd75;
	add.f64 	%fd77, %fd74, %fd76;
	mov.f64 	%fd78, 0d3FD5555555555555;
	{
	.reg .b32 %temp; 
	mov.b64 	{%temp, %r28}, %fd78;
	}
	{
	.reg .b32 %temp; 
	mov.b64 	{%r29, %temp}, %fd78;
	}
	shl.b32 	%r30, %r28, 1;
	setp.gt.u32 	%p3, %r30, -33554433;
	and.b32  	%r31, %r28, -15728641;
	selp.b32 	%r32, %r31, %r28, %p3;
	mov.b64 	%fd79, {%r29, %r32};
	mul.rn.f64 	%fd80, %fd75, %fd79;
	neg.f64 	%fd81, %fd80;
	fma.rn.f64 	%fd82, %fd75, %fd79, %fd81;
	fma.rn.f64 	%fd83, %fd77, %fd79, %fd82;
	add.f64 	%fd4, %fd80, %fd83;
	sub.f64 	%fd84, %fd80, %fd4;
	add.f64 	%fd5, %fd83, %fd84;
	fma.rn.f64 	%fd85, %fd4, 0d3FF71547652B82FE, 0d4338000000000000;
	{
	.reg .b32 %temp; 
	mov.b64 	{%r13, %temp}, %fd85;
	}
	mov.f64 	%fd86, 0dC338000000000000;
	add.rn.f64 	%fd87, %fd85, %fd86;
	fma.rn.f64 	%fd88, %fd87, 0dBFE62E42FEFA39EF, %fd4;
	fma.rn.f64 	%fd89, %fd87, 0dBC7ABC9E3B39803F, %fd88;
	fma.rn.f64 	%fd90, %fd89, 0d3E5ADE1569CE2BDF, 0d3E928AF3FCA213EA;
	fma.rn.f64 	%fd91, %fd90, %fd89, 0d3EC71DEE62401315;
	fma.rn.f64 	%fd92, %fd91, %fd89, 0d3EFA01997C89EB71;
	fma.rn.f64 	%fd93, %fd92, %fd89, 0d3F2A01A014761F65;
	fma.rn.f64 	%fd94, %fd93, %fd89, 0d3F56C16C1852B7AF;
	fma.rn.f64 	%fd95, %fd94, %fd89, 0d3F81111111122322;
	fma.rn.f64 	%fd96, %fd95, %fd89, 0d3FA55555555502A1;
	fma.rn.f64 	%fd97, %fd96, %fd89, 0d3FC5555555555511;
	fma.rn.f64 	%fd98, %fd97, %fd89, 0d3FE000000000000B;
	fma.rn.f64 	%fd99, %fd98, %fd89, 0d3FF0000000000000;
	fma.rn.f64 	%fd100, %fd99, %fd89, 0d3FF0000000000000;
	{
	.reg .b32 %temp; 
	mov.b64 	{%r14, %temp}, %fd100;
	}
	{
	.reg .b32 %temp; 
	mov.b64 	{%temp, %r15}, %fd100;
	}
	shl.b32 	%r33, %r13, 20;
	add.s32 	%r34, %r33, %r15;
	mov.b64 	%fd108, {%r14, %r34};
	{
	.reg .b32 %temp; 
	mov.b64 	{%temp, %r35}, %fd4;
	}
	mov.b32 	%f2, %r35;
	abs.f32 	%f1, %f2;
	setp.lt.f32 	%p4, %f1, 0f4086232B;
	@%p4 bra 	$L__BB1_7;
	setp.lt.f64 	%p5, %fd4, 0d0000000000000000;
	add.f64 	%fd101, %fd4, 0d7FF0000000000000;
	selp.f64 	%fd108, 0d0000000000000000, %fd101, %p5;
	setp.geu.f32 	%p6, %f1, 0f40874800;
	@%p6 bra 	$L__BB1_7;
	shr.u32 	%r36, %r13, 31;
	add.s32 	%r37, %r13, %r36;
	shr.s32 	%r38, %r37, 1;
	shl.b32 	%r39, %r38, 20;
	add.s32 	%r40, %r15, %r39;
	mov.b64 	%fd102, {%r14, %r40};
	sub.s32 	%r41, %r13, %r38;
	shl.b32 	%r42, %r41, 20;
	add.s32 	%r43, %r42, 1072693248;
	mov.b32 	%r44, 0;
	mov.b64 	%fd103, {%r44, %r43};
	mul.f64 	%fd108, %fd103, %fd102;
$L__BB1_7:
	abs.f64 	%fd104, %fd108;
	setp.eq.f64 	%p7, %fd104, 0d7FF0000000000000;
	fma.rn.f64 	%fd105, %fd108, %fd5, %fd108;
	selp.f64 	%fd106, %fd108, %fd105, %p7;
	st.param.f64 	[func_retval0], %fd106;
	ret;

}


// ===== COMPILED SASS (sm_100) =====

	.target	sm_100

	.elftype	@"ET_EXEC"


//--------------------- .note.nv.tkinfo           --------------------------
	.section	.note.nv.tkinfo,"",@"SHT_NOTE"
	.sectionflags	@"SHF_NOTE_NV_TKINFO"
	.tkinfo
        /*0018*/ 	.word	0x00000002
        /*0030*/ 	.string	""
        /*0030*/ 	.string	"ptxas"
        /*0030*/ 	.string	"Cuda compilation tools, release 13.0, V13.0.88"
        /*0030*/ 	.string	"Build cuda_13.0.r13.0/compiler.36424714_0"
        /*0030*/ 	.string	"-arch sm_100 -m 64 "



//--------------------- .note.nv.cuinfo           --------------------------
	.section	.note.nv.cuinfo,"",@"SHT_NOTE"
	.sectionflags	@"SHF_NOTE_NV_CUINFO"
        /*0018*/ 	.short	0x0002
        /*001a*/ 	.short	0x0064
        /*001c*/ 	.short	0x0082
	.zero		2


//--------------------- .nv.info                  --------------------------
	.section	.nv.info,"",@"SHT_CUDA_INFO"
	.align	4


	//----- nvinfo : EIATTR_REGCOUNT
	.align		4
        /*0000*/ 	.byte	0x04, 0x2f
        /*0002*/ 	.short	(.L_1 - .L_0)
	.align		4
.L_0:
        /*0004*/ 	.word	index@(_Z8cbrt_powPd)
        /*0008*/ 	.word	0x0000001e


	//----- nvinfo : EIATTR_FRAME_SIZE
	.align		4
.L_1:
        /*000c*/ 	.byte	0x04, 0x11
        /*000e*/ 	.short	(.L_3 - .L_2)
	.align		4
.L_2:
        /*0010*/ 	.word	index@($_Z8cbrt_powPd$__internal_accurate_pow)
        /*0014*/ 	.word	0x00000000


	//----- nvinfo : EIATTR_FRAME_SIZE
	.align		4
.L_3:
        /*0018*/ 	.byte	0x04, 0x11
        /*001a*/ 	.short	(.L_5 - .L_4)
	.align		4
.L_4:
        /*001c*/ 	.word	index@(_Z8cbrt_powPd)
        /*0020*/ 	.word	0x00000000


	//----- nvinfo : EIATTR_MIN_STACK_SIZE
	.align		4
.L_5:
        /*0024*/ 	.byte	0x04, 0x12
        /*0026*/ 	.short	(.L_7 - .L_6)
	.align		4
.L_6:
        /*0028*/ 	.word	index@(_Z8cbrt_powPd)
        /*002c*/ 	.word	0x00000000
.L_7:


//--------------------- .nv.compat                --------------------------
	.section	.nv.compat,"",@"SHT_CUDA_COMPAT_INFO"
	.align	4
        /*0000*/ 	.byte	0x02, 0x09, 0x00, 0x00, 0x02, 0x02, 0x01, 0x00, 0x02, 0x05, 0x05, 0x00, 0x03, 0x07, 0x01, 0x01
        /*0010*/ 	.byte	0x02, 0x03, 0x00, 0x00, 0x02, 0x06, 0x01, 0x00, 0x04, 0x0b, 0x08, 0x00, 0x01, 0x00, 0x00, 0x00
        /*0020*/ 	.byte	0x00, 0x00, 0x00, 0x00


//--------------------- .nv.info._Z8cbrt_powPd    --------------------------
	.section	.nv.info._Z8cbrt_powPd,"",@"SHT_CUDA_INFO"
	.sectionflags	@""
	.align	4


	//----- nvinfo : EIATTR_CUDA_API_VERSION
	.align		4
        /*0000*/ 	.byte	0x04, 0x37
        /*0002*/ 	.short	(.L_9 - .L_8)
.L_8:
        /*0004*/ 	.word	0x00000082


	//----- nvinfo : EIATTR_KPARAM_INFO
	.align		4
.L_9:
        /*0008*/ 	.byte	0x04, 0x17
        /*000a*/ 	.short	(.L_11 - .L_10)
.L_10:
        /*000c*/ 	.word	0x00000000
        /*0010*/ 	.short	0x0000
        /*0012*/ 	.short	0x0000
        /*0014*/ 	.byte	0x00, 0xf5, 0x21, 0x00


	//----- nvinfo : EIATTR_SPARSE_MMA_MASK
	.align		4
.L_11:
        /*0018*/ 	.byte	0x03, 0x50
        /*001a*/ 	.short	0x0000


	//----- nvinfo : EIATTR_MAXREG_COUNT
	.align		4
        /*001c*/ 	.byte	0x03, 0x1b
        /*001e*/ 	.short	0x00ff


	//----- nvinfo : EIATTR_MERCURY_ISA_VERSION
	.align		4
        /*0020*/ 	.byte	0x03, 0x5f
        /*0022*/ 	.short	0x0101


	//----- nvinfo : EIATTR_VRC_CTA_INIT_COUNT
	.align		4
        /*0024*/ 	.byte	0x02, 0x4a
	.zero		1
	.zero		1


	//----- nvinfo : EIATTR_EXIT_INSTR_OFFSETS
	.align		4
        /*0028*/ 	.byte	0x04, 0x1c
        /*002a*/ 	.short	(.L_13 - .L_12)


	//   ....[0]....
.L_12:
        /*002c*/ 	.word	0x00000250


	//----- nvinfo : EIATTR_CRS_STACK_SIZE
	.align		4
.L_13:
        /*0030*/ 	.byte	0x04, 0x1e
        /*0032*/ 	.short	(.L_15 - .L_14)
.L_14:
        /*0034*/ 	.word	0x00000000


	//----- nvinfo : EIATTR_CBANK_PARAM_SIZE
	.align		4
.L_15:
        /*0038*/ 	.byte	0x03, 0x19
        /*003a*/ 	.short	0x0008


	//----- nvinfo : EIATTR_PARAM_CBANK
	.align		4
        /*003c*/ 	.byte	0x04, 0x0a
        /*003e*/ 	.short	(.L_17 - .L_16)
	.align		4
.L_16:
        /*0040*/ 	.word	index@(.nv.constant0._Z8cbrt_powPd)
        /*0044*/ 	.short	0x0380
        /*0046*/ 	.short	0x0008


	//----- nvinfo : EIATTR_SW_WAR
	.align		4
.L_17:
        /*0048*/ 	.byte	0x04, 0x36
        /*004a*/ 	.short	(.L_19 - .L_18)
.L_18:
        /*004c*/ 	.word	0x00000008
.L_19:


//--------------------- .nv.callgraph             --------------------------
	.section	.nv.callgraph,"",@"SHT_CUDA_CALLGRAPH"
	.align	4
	.sectionentsize	8
	.align		4
        /*0000*/ 	.word	0x00000000
	.align		4
        /*0004*/ 	.word	0xffffffff
	.align		4
        /*0008*/ 	.word	0x00000000
	.align		4
        /*000c*/ 	.word	0xfffffffe
	.align		4
        /*0010*/ 	.word	0x00000000
	.align		4
        /*0014*/ 	.word	0xfffffffd
	.align		4
        /*0018*/ 	.word	0x00000000
	.align		4
        /*001c*/ 	.word	0xfffffffc


//--------------------- .text._Z8cbrt_powPd       --------------------------
	.section	.text._Z8cbrt_powPd,"ax",@progbits
	.align	128
        .global         _Z8cbrt_powPd
        .type           _Z8cbrt_powPd,@function
        .size           _Z8cbrt_powPd,(.L_x_7 - _Z8cbrt_powPd)
        .other          _Z8cbrt_powPd,@"STO_CUDA_ENTRY STV_DEFAULT"
_Z8cbrt_powPd:
.text._Z8cbrt_powPd:
[----:B------:R-:W-:Y:S01]  /*0000*/  LDC R1, c[0x0][0x37c] ;  /* 0x0000df00ff017b82 */ /* 0x000fe20000000800 */
[----:B------:R-:W0:Y:S07]  /*0010*/  S2R R5, SR_TID.X ;  /* 0x0000000000057919 */ /* 0x000e2e0000002100 */
[----:B------:R-:W0:Y:S01]  /*0020*/  LDC.64 R2, c[0x0][0x380] ;  /* 0x0000e000ff027b82 */ /* 0x000e220000000a00 */
[----:B------:R-:W1:Y:S01]  /*0030*/  LDCU.64 UR4, c[0x0][0x358] ;  /* 0x00006b00ff0477ac */ /* 0x000e620008000a00 */
[----:B0-----:R-:W-:-:S05]  /*0040*/  IMAD.WIDE.U32 R2, R5, 0x8, R2 ;  /* 0x0000000805027825 */ /* 0x001fca00078e0002 */
[----:B-1----:R-:W2:Y:S01]  /*0050*/  LDG.E.64 R20, desc[UR4][R2.64] ;  /* 0x0000000402147981 */ /* 0x002ea2000c1e1b00 */
[----:B------:R-:W-:Y:S01]  /*0060*/  BSSY.RECONVERGENT B0, `(.L_x_0) ;  /* 0x000000c000007945 */ /* 0x000fe20003800200 */
[----:B--2---:R-:W-:-:S14]  /*0070*/  DSETP.NEU.AND P0, PT, R20, RZ, PT ;  /* 0x000000ff1400722a */ /* 0x004fdc0003f0d000 */
[----:B------:R-:W-:Y:S01]  /*0080*/  @!P0 CS2R R4, SRZ ;  /* 0x0000000000048805 */ /* 0x000fe2000001ff00 */
[----:B------:R-:W-:Y:S06]  /*0090*/  @!P0 BRA `(.L_x_1) ;  /* 0x0000000000208947 */ /* 0x000fec0003800000 */
[----:B------:R-:W-:Y:S01]  /*00a0*/  DADD R4, -RZ, |R20| ;  /* 0x00000000ff047229 */ /* 0x000fe20000000514 */
[----:B------:R-:W-:Y:S01]  /*00b0*/  BSSY.RECONVERGENT B1, `(.L_x_2) ;  /* 0x0000003000017945 */ /* 0x000fe20003800200 */
[----:B------:R-:W-:-:S09]  /*00c0*/  MOV R0, 0xe0 ;  /* 0x000000e000007802 */ /* 0x000fd20000000f00 */
[----:B------:R-:W-:Y:S05]  /*00d0*/  CALL.REL.NOINC `($_Z8cbrt_powPd$__internal_accurate_pow) ;  /* 0x0000000000607944 */ /* 0x000fea0003c00000 */
[----:B------:R-:W-:Y:S05]  /*00e0*/  BSYNC.RECONVERGENT B1 ;  /* 0x0000000000017941 */ /* 0x000fea0003800200 */
.L_x_2:
[----:B------:R-:W-:-:S04]  /*00f0*/  ISETP.GE.AND P0, PT, R21, RZ, PT ;  /* 0x000000ff1500720c */ /* 0x000fc80003f06270 */
[----:B------:R-:W-:Y:S02]  /*0100*/  FSEL R4, R6, RZ, P0 ;  /* 0x000000ff06047208 */ /* 0x000fe40000000000 */
[----:B------:R-:W-:-:S07]  /*0110*/  FSEL R5, R7, -QNAN , P0 ;  /* 0xfff8000007057808 */ /* 0x000fce0000000000 */
.L_x_1:
[----:B------:R-:W-:Y:S05]  /*0120*/  BSYNC.RECONVERGENT B0 ;  /* 0x0000000000007941 */ /* 0x000fea0003800200 */
.L_x_0:
[----:B------:R-:W-:Y:S01]  /*0130*/  UMOV UR6, 0x55555555 ;  /* 0x5555555500067882 */ /* 0x000fe20000000000 */
[----:B------:R-:W-:Y:S01]  /*0140*/  UMOV UR7, 0x3fd55555 ;  /* 0x3fd5555500077882 */ /* 0x000fe20000000000 */
[----:B------:R-:W-:Y:S01]  /*0150*/  BSSY.RECONVERGENT B0, `(.L_x_3) ;  /* 0x000000c000007945 */ /* 0x000fe20003800200 */
[C---:B------:R-:W-:Y:S02]  /*0160*/  DADD R6, R20.reuse, UR6 ;  /* 0x0000000614067e29 */ /* 0x040fe40008000000 */
[----:B------:R-:W-:-:S08]  /*0170*/  DSETP.NEU.AND P0, PT, R20, 1, PT ;  /* 0x3ff000001400742a */ /* 0x000fd00003f0d000 */
[----:B------:R-:W-:-:S04]  /*0180*/  LOP3.LUT R6, R7, 0x7ff00000, RZ, 0xc0, !PT ;  /* 0x7ff0000007067812 */ /* 0x000fc800078ec0ff */
[----:B------:R-:W-:-:S13]  /*0190*/  ISETP.NE.AND P1, PT, R6, 0x7ff00000, PT ;  /* 0x7ff000000600780c */ /* 0x000fda0003f25270 */
[----:B------:R-:W-:Y:S05]  /*01a0*/  @P1 BRA `(.L_x_4) ;  /* 0x0000000000181947 */ /* 0x000fea0003800000 */
[----:B------:R-:W-:-:S14]  /*01b0*/  DSETP.NAN.AND P1, PT, R20, R20, PT ;  /* 0x000000141400722a */ /* 0x000fdc0003f28000 */
[----:B------:R-:W-:Y:S01]  /*01c0*/  @P1 DADD R4, R20, UR6 ;  /* 0x0000000614041e29 */ /* 0x000fe20008000000 */
[----:B------:R-:W-:Y:S10]  /*01d0*/  @P1 BRA `(.L_x_4) ;  /* 0x00000000000c1947 */ /* 0x000ff40003800000 */
[----:B------:R-:W-:-:S14]  /*01e0*/  DSETP.NEU.AND P1, PT, |R20|, +INF , PT ;  /* 0x7ff000001400742a */ /* 0x000fdc0003f2d200 */
[----:B------:R-:W-:Y:S02]  /*01f0*/  @!P1 IMAD.MOV.U32 R4, RZ, RZ, 0x0 ;  /* 0x00000000ff049424 */ /* 0x000fe400078e00ff */
[----:B------:R-:W-:-:S07]  /*0200*/  @!P1 IMAD.MOV.U32 R5, RZ, RZ, 0x7ff00000 ;  /* 0x7ff00000ff059424 */ /* 0x000fce00078e00ff */
.L_x_4:
[----:B------:R-:W-:Y:S05]  /*0210*/  BSYNC.RECONVERGENT B0 ;  /* 0x0000000000007941 */ /* 0x000fea0003800200 */
.L_x_3:
[----:B------:R-:W-:Y:S02]  /*0220*/  FSEL R4, R4, RZ, P0 ;  /* 0x000000ff04047208 */ /* 0x000fe40000000000 */
[----:B------:R-:W-:-:S05]  /*0230*/  FSEL R5, R5, 1.875, P0 ;  /* 0x3ff0000005057808 */ /* 0x000fca0000000000 */
[----:B------:R-:W-:Y:S01]  /*0240*/  STG.E.64 desc[UR4][R2.64], R4 ;  /* 0x0000000402007986 */ /* 0x000fe2000c101b04 */
[----:B------:R-:W-:Y:S05]  /*0250*/  EXIT ;  /* 0x000000000000794d */ /* 0x000fea0003800000 */
        .type           $_Z8cbrt_powPd$__internal_accurate_pow,@function
        .size           $_Z8cbrt_powPd$__internal_accurate_pow,(.L_x_7 - $_Z8cbrt_powPd$__internal_accurate_pow)
$_Z8cbrt_powPd$__internal_accurate_pow:
[----:B------:R-:W-:Y:S01]  /*0260*/  ISETP.GT.U32.AND P0, PT, R5, 0xfffff, PT ;  /* 0x000fffff0500780c */ /* 0x000fe20003f04070 */
[----:B------:R-:W-:Y:S01]  /*0270*/  IMAD.MOV.U32 R6, RZ, RZ, R5 ;  /* 0x000000ffff067224 */ /* 0x000fe200078e0005 */
[----:B------:R-:W-:Y:S01]  /*0280*/  MOV R16, 0x41ad3b5a ;  /* 0x41ad3b5a00107802 */ /* 0x000fe20000000f00 */
[----:B------:R-:W-:Y:S01]  /*0290*/  IMAD.MOV.U32 R12, RZ, RZ, RZ ;  /* 0x000000ffff0c7224 */ /* 0x000fe200078e00ff */
[----:B------:R-:W-:Y:S01]  /*02a0*/  UMOV UR6, 0x7d2cafe2 ;  /* 0x7d2cafe200067882 */ /* 0x000fe20000000000 */
[----:B------:R-:W-:Y:S01]  /*02b0*/  IMAD.MOV.U32 R17, RZ, RZ, 0x3ed0f5d2 ;  /* 0x3ed0f5d2ff117424 */ /* 0x000fe200078e00ff */
[----:B------:R-:W-:Y:S01]  /*02c0*/  UMOV UR7, 0x3eb0f5ff ;  /* 0x3eb0f5ff00077882 */ /* 0x000fe20000000000 */
[----:B------:R-:W-:Y:S01]  /*02d0*/  UMOV UR8, 0x3b39803f ;  /* 0x3b39803f00087882 */ /* 0x000fe20000000000 */
[----:B------:R-:W-:-:S05]  /*02e0*/  UMOV UR9, 0x3c7abc9e ;  /* 0x3c7abc9e00097882 */ /* 0x000fca0000000000 */
[----:B------:R-:W-:-:S10]  /*02f0*/  @!P0 DMUL R22, R4, 1.80143985094819840000e+16 ;  /* 0x4350000004168828 */ /* 0x000fd40000000000 */
[----:B------:R-:W-:Y:S02]  /*0300*/  @!P0 IMAD.MOV.U32 R6, RZ, RZ, R23 ;  /* 0x000000ffff068224 */ /* 0x000fe400078e0017 */
[----:B------:R-:W-:-:S03]  /*0310*/  @!P0 IMAD.MOV.U32 R4, RZ, RZ, R22 ;  /* 0x000000ffff048224 */ /* 0x000fc600078e0016 */
[----:B------:R-:W-:Y:S01]  /*0320*/  LOP3.LUT R6, R6, 0x800fffff, RZ, 0xc0, !PT ;  /* 0x800fffff06067812 */ /* 0x000fe200078ec0ff */
[----:B------:R-:W-:Y:S01]  /*0330*/  IMAD.MOV.U32 R10, RZ, RZ, R4 ;  /* 0x000000ffff0a7224 */ /* 0x000fe200078e0004 */
[----:B------:R-:W-:Y:S02]  /*0340*/  SHF.R.U32.HI R4, RZ, 0x14, R5 ;  /* 0x00000014ff047819 */ /* 0x000fe40000011605 */
[----:B------:R-:W-:Y:S02]  /*0350*/  LOP3.LUT R11, R6, 0x3ff00000, RZ, 0xfc, !PT ;  /* 0x3ff00000060b7812 */ /* 0x000fe400078efcff */
[----:B------:R-:W-:Y:S02]  /*0360*/  @!P0 LEA.HI R4, R23, 0xffffffca, RZ, 0xc ;  /* 0xffffffca17048811 */ /* 0x000fe400078f60ff */
[----:B------:R-:W-:-:S03]  /*0370*/  ISETP.GE.U32.AND P1, PT, R11, 0x3ff6a09f, PT ;  /* 0x3ff6a09f0b00780c */ /* 0x000fc60003f26070 */
[----:B------:R-:W-:-:S10]  /*0380*/  VIADD R5, R4, 0xfffffc01 ;  /* 0xfffffc0104057836 */ /* 0x000fd40000000000 */
[----:B------:R-:W-:Y:S02]  /*0390*/  @P1 VIADD R7, R11, 0xfff00000 ;  /* 0xfff000000b071836 */ /* 0x000fe40000000000 */
[----:B------:R-:W-:Y:S02]  /*03a0*/  @P1 VIADD R5, R4, 0xfffffc02 ;  /* 0xfffffc0204051836 */ /* 0x000fe40000000000 */
[----:B------:R-:W-:-:S03]  /*03b0*/  @P1 IMAD.MOV.U32 R11, RZ, RZ, R7 ;  /* 0x000000ffff0b1224 */ /* 0x000fc600078e0007 */
[----:B------:R-:W-:Y:S01]  /*03c0*/  LOP3.LUT R4, R5, 0x80000000, RZ, 0x3c, !PT ;  /* 0x8000000005047812 */ /* 0x000fe200078e3cff */
[----:B------:R-:W-:Y:S02]  /*03d0*/  IMAD.MOV.U32 R5, RZ, RZ, 0x43300000 ;  /* 0x43300000ff057424 */ /* 0x000fe400078e00ff */
[C---:B------:R-:W-:Y:S02]  /*03e0*/  DADD R8, R10.reuse, 1 ;  /* 0x3ff000000a087429 */ /* 0x040fe40000000000 */
[----:B------:R-:W-:-:S04]  /*03f0*/  DADD R10, R10, -1 ;  /* 0xbff000000a0a7429 */ /* 0x000fc80000000000 */
[----:B------:R-:W0:Y:S02]  /*0400*/  MUFU.RCP64H R13, R9 ;  /* 0x00000009000d7308 */ /* 0x000e240000001800 */
[----:B0-----:R-:W-:-:S08]  /*0410*/  DFMA R6, -R8, R12, 1 ;  /* 0x3ff000000806742b */ /* 0x001fd0000000010c */
[----:B------:R-:W-:-:S08]  /*0420*/  DFMA R6, R6, R6, R6 ;  /* 0x000000060606722b */ /* 0x000fd00000000006 */
[----:B------:R-:W-:-:S08]  /*0430*/  DFMA R12, R12, R6, R12 ;  /* 0x000000060c0c722b */ /* 0x000fd0000000000c */
[----:B------:R-:W-:-:S08]  /*0440*/  DMUL R6, R10, R12 ;  /* 0x0000000c0a067228 */ /* 0x000fd00000000000 */
[----:B------:R-:W-:-:S08]  /*0450*/  DFMA R6, R10, R12, R6 ;  /* 0x0000000c0a06722b */ /* 0x000fd00000000006 */
[----:B------:R-:W-:Y:S02]  /*0460*/  DMUL R14, R6, R6 ;  /* 0x00000006060e7228 */ /* 0x000fe40000000000 */
[----:B------:R-:W-:-:S06]  /*0470*/  DADD R18, R10, -R6 ;  /* 0x000000000a127229 */ /* 0x000fcc0000000806 */
[----:B------:R-:W-:Y:S01]  /*0480*/  DFMA R8, R14, UR6, R16 ;  /* 0x000000060e087c2b */ /* 0x000fe20008000010 */
[----:B------:R-:W-:Y:S01]  /*0490*/  UMOV UR6, 0x75488a3f ;  /* 0x75488a3f00067882 */ /* 0x000fe20000000000 */
[----:B------:R-:W-:Y:S01]  /*04a0*/  UMOV UR7, 0x3ef3b20a ;  /* 0x3ef3b20a00077882 */ /* 0x000fe20000000000 */
[----:B------:R-:W-:-:S05]  /*04b0*/  DADD R18, R18, R18 ;  /* 0x0000000012127229 */ /* 0x000fca0000000012 */
[----:B------:R-:W-:Y:S01]  /*04c0*/  DFMA R8, R14, R8, UR6 ;  /* 0x000000060e087e2b */ /* 0x000fe20008000008 */
[----:B------:R-:W-:Y:S01]  /*04d0*/  UMOV UR6, 0xe4faecd5 ;  /* 0xe4faecd500067882 */ /* 0x000fe20000000000 */
[----:B------:R-:W-:Y:S01]  /*04e0*/  UMOV UR7, 0x3f1745cd ;  /* 0x3f1745cd00077882 */ /* 0x000fe20000000000 */
[-C--:B------:R-:W-:Y:S02]  /*04f0*/  DFMA R18, R10, -R6.reuse, R18 ;  /* 0x800000060a12722b */ /* 0x080fe40000000012 */
[----:B------:R-:W-:-:S03]  /*0500*/  DMUL R10, R6, R6 ;  /* 0x00000006060a7228 */ /* 0x000fc60000000000 */
[----:B------:R-:W-:Y:S01]  /*0510*/  DFMA R8, R14, R8, UR6 ;  /* 0x000000060e087e2b */ /* 0x000fe20008000008 */
[----:B------:R-:W-:Y:S01]  /*0520*/  UMOV UR6, 0x258a578b ;  /* 0x258a578b00067882 */ /* 0x000fe20000000000 */
[----:B------:R-:W-:Y:S01]  /*0530*/  UMOV UR7, 0x3f3c71c7 ;  /* 0x3f3c71c700077882 */ /* 0x000fe20000000000 */
[----:B------:R-:W-:-:S05]  /*0540*/  DMUL R12, R12, R18 ;  /* 0x000000120c0c7228 */ /* 0x000fca0000000000 */
[----:B------:R-:W-:Y:S01]  /*0550*/  DFMA R8, R14, R8, UR6 ;  /* 0x000000060e087e2b */ /* 0x000fe20008000008 */
[----:B------:R-:W-:Y:S01]  /*0560*/  UMOV UR6, 0x9242b910 ;  /* 0x9242b91000067882 */ /* 0x000fe20000000000 */
[----:B------:R-:W-:-:S06]  /*0570*/  UMOV UR7, 0x3f624924 ;  /* 0x3f62492400077882 */ /* 0x000fcc0000000000 */
[----:B------:R-:W-:Y:S01]  /*0580*/  DFMA R8, R14, R8, UR6 ;  /* 0x000000060e087e2b */ /* 0x000fe20008000008 */
[----:B------:R-:W-:Y:S01]  /*0590*/  UMOV UR6, 0x99999dfb ;  /* 0x99999dfb00067882 */ /* 0x000fe20000000000 */
[----:B------:R-:W-:-:S06]  /*05a0*/  UMOV UR7, 0x3f899999 ;  /* 0x3f89999900077882 */ /* 0x000fcc0000000000 */
[----:B------:R-:W-:Y:S01]  /*05b0*/  DFMA R16, R14, R8, UR6 ;  /* 0x000000060e107e2b */ /* 0x000fe20008000008 */
[----:B------:R-:W-:Y:S01]  /*05c0*/  UMOV UR6, 0x55555555 ;  /* 0x5555555500067882 */ /* 0x000fe20000000000 */
[----:B------:R-:W-:-:S06]  /*05d0*/  UMOV UR7, 0x3fb55555 ;  /* 0x3fb5555500077882 */ /* 0x000fcc0000000000 */
[----:B------:R-:W-:-:S08]  /*05e0*/  DFMA R8, R14, R16, UR6 ;  /* 0x000000060e087e2b */ /* 0x000fd00008000010 */
[----:B------:R-:W-:Y:S01]  /*05f0*/  DADD R24, -R8, UR6 ;  /* 0x0000000608187e29 */ /* 0x000fe20008000100 */
[----:B------:R-:W-:Y:S01]  /*0600*/  UMOV UR6, 0xb9e7b0 ;  /* 0x00b9e7b000067882 */ /* 0x000fe20000000000 */
[----:B------:R-:W-:-:S06]  /*0610*/  UMOV UR7, 0x3c46a4cb ;  /* 0x3c46a4cb00077882 */ /* 0x000fcc0000000000 */
[----:B------:R-:W-:Y:S02]  /*0620*/  DFMA R18, R14, R16, R24 ;  /* 0x000000100e12722b */ /* 0x000fe40000000018 */
[C---:B------:R-:W-:Y:S01]  /*0630*/  DMUL R14, R6.reuse, R10 ;  /* 0x0000000a060e7228 */ /* 0x040fe20000000000 */
[----:B------:R-:W-:Y:S01]  /*0640*/  VIADD R17, R13, 0x100000 ;  /* 0x001000000d117836 */ /* 0x000fe20000000000 */
[----:B------:R-:W-:Y:S01]  /*0650*/  DFMA R24, R6, R6, -R10 ;  /* 0x000000060618722b */ /* 0x000fe2000000080a */
[----:B------:R-:W-:-:S03]  /*0660*/  IMAD.MOV.U32 R16, RZ, RZ, R12 ;  /* 0x000000ffff107224 */ /* 0x000fc600078e000c */
[----:B------:R-:W-:Y:S01]  /*0670*/  DADD R18, R18, -UR6 ;  /* 0x8000000612127e29 */ /* 0x000fe20008000000 */
[----:B------:R-:W-:Y:S01]  /*0680*/  UMOV UR6, 0x80000000 ;  /* 0x8000000000067882 */ /* 0x000fe20000000000 */
[C---:B------:R-:W-:Y:S01]  /*0690*/  DFMA R26, R6.reuse, R10, -R14 ;  /* 0x0000000a061a722b */ /* 0x040fe2000000080e */
[----:B------:R-:W-:Y:S01]  /*06a0*/  UMOV UR7, 0x43300000 ;  /* 0x4330000000077882 */ /* 0x000fe20000000000 */
[----:B------:R-:W-:-:S04]  /*06b0*/  DFMA R24, R6, R16, R24 ;  /* 0x000000100618722b */ /* 0x000fc80000000018 */
[----:B------:R-:W-:Y:S02]  /*06c0*/  DADD R16, R8, R18 ;  /* 0x0000000008107229 */ /* 0x000fe40000000012 */
[----:B------:R-:W-:-:S06]  /*06d0*/  DFMA R26, R12, R10, R26 ;  /* 0x0000000a0c1a722b */ /* 0x000fcc000000001a */
[----:B------:R-:W-:Y:S02]  /*06e0*/  DMUL R10, R16, R14 ;  /* 0x0000000e100a7228 */ /* 0x000fe40000000000 */
[----:B------:R-:W-:Y:S02]  /*06f0*/  DFMA R24, R6, R24, R26 ;  /* 0x000000180618722b */ /* 0x000fe4000000001a */
[----:B------:R-:W-:-:S04]  /*0700*/  DADD R26, R8, -R16 ;  /* 0x00000000081a7229 */ /* 0x000fc80000000810 */
[----:B------:R-:W-:-:S04]  /*0710*/  DFMA R8, R16, R14, -R10 ;  /* 0x0000000e1008722b */ /* 0x000fc8000000080a */
[----:B------:R-:W-:-:S04]  /*0720*/  DADD R26, R18, R26 ;  /* 0x00000000121a7229 */ /* 0x000fc8000000001a */
[----:B------:R-:W-:-:S08]  /*0730*/  DFMA R8, R16, R24, R8 ;  /* 0x000000181008722b */ /* 0x000fd00000000008 */
[----:B------:R-:W-:-:S08]  /*0740*/  DFMA R26, R26, R14, R8 ;  /* 0x0000000e1a1a722b */ /* 0x000fd00000000008 */
[----:B------:R-:W-:-:S08]  /*0750*/  DADD R14, R10, R26 ;  /* 0x000000000a0e7229 */ /* 0x000fd0000000001a */
[--C-:B------:R-:W-:Y:S02]  /*0760*/  DADD R8, R6, R14.reuse ;  /* 0x0000000006087229 */ /* 0x100fe4000000000e */
[----:B------:R-:W-:-:S06]  /*0770*/  DADD R10, R10, -R14 ;  /* 0x000000000a0a7229 */ /* 0x000fcc000000080e */
[----:B------:R-:W-:Y:S02]  /*0780*/  DADD R6, R6, -R8 ;  /* 0x0000000006067229 */ /* 0x000fe40000000808 */
[----:B------:R-:W-:-:S06]  /*0790*/  DADD R10, R26, R10 ;  /* 0x000000001a0a7229 */ /* 0x000fcc000000000a */
[----:B------:R-:W-:-:S08]  /*07a0*/  DADD R6, R14, R6 ;  /* 0x000000000e067229 */ /* 0x000fd00000000006 */
[----:B------:R-:W-:-:S08]  /*07b0*/  DADD R6, R10, R6 ;  /* 0x000000000a067229 */ /* 0x000fd00000000006 */
[----:B------:R-:W-:Y:S02]  /*07c0*/  DADD R6, R12, R6 ;  /* 0x000000000c067229 */ /* 0x000fe40000000006 */
[----:B------:R-:W-:Y:S01]  /*07d0*/  DADD R12, R4, -UR6 ;  /* 0x80000006040c7e29 */ /* 0x000fe20008000000 */
[----:B------:R-:W-:Y:S01]  /*07e0*/  UMOV UR6, 0xfefa39ef ;  /* 0xfefa39ef00067882 */ /* 0x000fe20000000000 */
[----:B------:R-:W-:-:S04]  /*07f0*/  UMOV UR7, 0x3fe62e42 ;  /* 0x3fe62e4200077882 */ /* 0x000fc80000000000 */
[----:B------:R-:W-:-:S08]  /*0800*/  DADD R10, R8, R6 ;  /* 0x00000000080a7229 */ /* 0x000fd00000000006 */
[--C-:B------:R-:W-:Y:S02]  /*0810*/  DFMA R4, R12, UR6, R10.reuse ;  /* 0x000000060c047c2b */ /* 0x100fe4000800000a */
[----:B------:R-:W-:-:S06]  /*0820*/  DADD R8, R8, -R10 ;  /* 0x0000000008087229 */ /* 0x000fcc000000080a */
[----:B------:R-:W-:Y:S02]  /*0830*/  DFMA R14, R12, -UR6, R4 ;  /* 0x800000060c0e7c2b */ /* 0x000fe40008000004 */
[----:B------:R-:W-:-:S06]  /*0840*/  DADD R8, R6, R8 ;  /* 0x0000000006087229 */ /* 0x000fcc0000000008 */
[----:B------:R-:W-:-:S08]  /*0850*/  DADD R14, -R10, R14 ;  /* 0x000000000a0e7229 */ /* 0x000fd0000000010e */
[----:B------:R-:W-:-:S08]  /*0860*/  DADD R8, R8, -R14 ;  /* 0x0000000008087229 */ /* 0x000fd0000000080e */
[----:B------:R-:W-:Y:S01]  /*0870*/  DFMA R8, R12, UR8, R8 ;  /* 0x000000080c087c2b */ /* 0x000fe20008000008 */
[----:B------:R-:W-:Y:S01]  /*0880*/  UMOV UR8, 0x55555555 ;  /* 0x5555555500087882 */ /* 0x000fe20000000000 */
[----:B------:R-:W-:-:S06]  /*0890*/  UMOV UR9, 0x3fd55555 ;  /* 0x3fd5555500097882 */ /* 0x000fcc0000000000 */
[----:B------:R-:W-:-:S08]  /*08a0*/  DADD R6, R4, R8 ;  /* 0x0000000004067229 */ /* 0x000fd00000000008 */
[----:B------:R-:W-:Y:S02]  /*08b0*/  DADD R10, R4, -R6 ;  /* 0x00000000040a7229 */ /* 0x000fe40000000806 */
[----:B------:R-:W-:-:S06]  /*08c0*/  DMUL R4, R6, UR8 ;  /* 0x0000000806047c28 */ /* 0x000fcc0008000000 */
[----:B------:R-:W-:Y:S02]  /*08d0*/  DADD R10, R8, R10 ;  /* 0x00000000080a7229 */ /* 0x000fe4000000000a */
[----:B------:R-:W-:Y:S01]  /*08e0*/  DFMA R6, R6, UR8, -R4 ;  /* 0x0000000806067c2b */ /* 0x000fe20008000804 */
[----:B------:R-:W-:Y:S01]  /*08f0*/  MOV R8, 0x652b82fe ;  /* 0x652b82fe00087802 */ /* 0x000fe20000000f00 */
[----:B------:R-:W-:-:S06]  /*0900*/  IMAD.MOV.U32 R9, RZ, RZ, 0x3ff71547 ;  /* 0x3ff71547ff097424 */ /* 0x000fcc00078e00ff */
[----:B------:R-:W-:-:S08]  /*0910*/  DFMA R10, R10, UR8, R6 ;  /* 0x000000080a0a7c2b */ /* 0x000fd00008000006 */
[----:B------:R-:W-:-:S08]  /*0920*/  DADD R6, R4, R10 ;  /* 0x0000000004067229 */ /* 0x000fd0000000000a */
[----:B------:R-:W-:Y:S02]  /*0930*/  DFMA R8, R6, R8, 6.75539944105574400000e+15 ;  /* 0x433800000608742b */ /* 0x000fe40000000008 */
[----:B------:R-:W-:Y:S01]  /*0940*/  FSETP.GEU.AND P0, PT, |R7|, 4.1917929649353027344, PT ;  /* 0x4086232b0700780b */ /* 0x000fe20003f0e200 */
[----:B------:R-:W-:-:S05]  /*0950*/  DADD R4, R4, -R6 ;  /* 0x0000000004047229 */ /* 0x000fca0000000806 */
[----:B------:R-:W-:-:S03]  /*0960*/  DADD R12, R8, -6.75539944105574400000e+15 ;  /* 0xc3380000080c7429 */ /* 0x000fc60000000000 */
[----:B------:R-:W-:-:S05]  /*0970*/  DADD R10, R10, R4 ;  /* 0x000000000a0a7229 */ /* 0x000fca0000000004 */
[----:B------:R-:W-:Y:S01]  /*0980*/  DFMA R14, R12, -UR6, R6 ;  /* 0x800000060c0e7c2b */ /* 0x000fe20008000006 */
[----:B------:R-:W-:Y:S01]  /*0990*/  UMOV UR6, 0x3b39803f ;  /* 0x3b39803f00067882 */ /* 0x000fe20000000000 */
[----:B------:R-:W-:-:S06]  /*09a0*/  UMOV UR7, 0x3c7abc9e ;  /* 0x3c7abc9e00077882 */ /* 0x000fcc0000000000 */
[----:B------:R-:W-:Y:S01]  /*09b0*/  DFMA R12, R12, -UR6, R14 ;  /* 0x800000060c0c7c2b */ /* 0x000fe2000800000e */
[----:B------:R-:W-:Y:S01]  /*09c0*/  UMOV UR6, 0x69ce2bdf ;  /* 0x69ce2bdf00067882 */ /* 0x000fe20000000000 */
[----:B------:R-:W-:Y:S01]  /*09d0*/  IMAD.MOV.U32 R14, RZ, RZ, -0x35dec16 ;  /* 0xfca213eaff0e7424 */ /* 0x000fe200078e00ff */
[----:B------:R-:W-:Y:S01]  /*09e0*/  UMOV UR7, 0x3e5ade15 ;  /* 0x3e5ade1500077882 */ /* 0x000fe20000000000 */
[----:B------:R-:W-:-:S06]  /*09f0*/  IMAD.MOV.U32 R15, RZ, RZ, 0x3e928af3 ;  /* 0x3e928af3ff0f7424 */ /* 0x000fcc00078e00ff */
[----:B------:R-:W-:Y:S01]  /*0a00*/  DFMA R14, R12, UR6, R14 ;  /* 0x000000060c0e7c2b */ /* 0x000fe2000800000e */
        /* <DEDUP_REMOVED lines=24> */
[----:B------:R-:W-:-:S08]  /*0b90*/  DFMA R14, R12, R14, 1 ;  /* 0x3ff000000c0e742b */ /* 0x000fd0000000000e */
[----:B------:R-:W-:-:S10]  /*0ba0*/  DFMA R12, R12, R14, 1 ;  /* 0x3ff000000c0c742b */ /* 0x000fd4000000000e */
[----:B------:R-:W-:Y:S02]  /*0bb0*/  IMAD R5, R8, 0x100000, R13 ;  /* 0x0010000008057824 */ /* 0x000fe400078e020d */
[----:B------:R-:W-:Y:S01]  /*0bc0*/  IMAD.MOV.U32 R4, RZ, RZ, R12 ;  /* 0x000000ffff047224 */ /* 0x000fe200078e000c */
[----:B------:R-:W-:Y:S06]  /*0bd0*/  @!P0 BRA `(.L_x_5) ;  /* 0x0000000000308947 */ /* 0x000fec0003800000 */
[----:B------:R-:W-:Y:S01]  /*0be0*/  FSETP.GEU.AND P1, PT, |R7|, 4.2275390625, PT ;  /* 0x408748000700780b */ /* 0x000fe20003f2e200 */
[C---:B------:R-:W-:Y:S02]  /*0bf0*/  DADD R14, R6.reuse, +INF ;  /* 0x7ff00000060e7429 */ /* 0x040fe40000000000 */
[----:B------:R-:W-:-:S08]  /*0c00*/  DSETP.GEU.AND P0, PT, R6, RZ, PT ;  /* 0x000000ff0600722a */ /* 0x000fd00003f0e000 */
[----:B------:R-:W-:Y:S02]  /*0c10*/  FSEL R5, R15, RZ, P0 ;  /* 0x000000ff0f057208 */ /* 0x000fe40000000000 */
[----:B------:R-:W-:-:S04]  /*0c20*/  @!P1 LEA.HI R4, R8, R8, RZ, 0x1 ;  /* 0x0000000808049211 */ /* 0x000fc800078f08ff */
[----:B------:R-:W-:Y:S02]  /*0c30*/  @!P1 SHF.R.S32.HI R7, RZ, 0x1, R4 ;  /* 0x00000001ff079819 */ /* 0x000fe40000011404 */
[----:B------:R-:W-:Y:S02]  /*0c40*/  FSEL R4, R14, RZ, P0 ;  /* 0x000000ff0e047208 */ /* 0x000fe40000000000 */
[----:B------:R-:W-:Y:S01]  /*0c50*/  @!P1 IADD3 R6, PT, PT, R8, -R7, RZ ;  /* 0x8000000708069210 */ /* 0x000fe20007ffe0ff */
[----:B------:R-:W-:-:S03]  /*0c60*/  @!P1 IMAD R13, R7, 0x100000, R13 ;  /* 0x00100000070d9824 */ /* 0x000fc600078e020d */
[----:B------:R-:W-:Y:S01]  /*0c70*/  @!P1 LEA R7, R6, 0x3ff00000, 0x14 ;  /* 0x3ff0000006079811 */ /* 0x000fe200078ea0ff */
[----:B------:R-:W-:-:S06]  /*0c80*/  @!P1 IMAD.MOV.U32 R6, RZ, RZ, RZ ;  /* 0x000000ffff069224 */ /* 0x000fcc00078e00ff */
[----:B------:R-:W-:-:S11]  /*0c90*/  @!P1 DMUL R4, R12, R6 ;  /* 0x000000060c049228 */ /* 0x000fd60000000000 */
.L_x_5:
[----:B------:R-:W-:Y:S02]  /*0ca0*/  DFMA R6, R10, R4, R4 ;  /* 0x000000040a06722b */ /* 0x000fe40000000004 */
[----:B------:R-:W-:-:S08]  /*0cb0*/  DSETP.NEU.AND P0, PT, |R4|, +INF , PT ;  /* 0x7ff000000400742a */ /* 0x000fd00003f0d200 */
[----:B------:R-:W-:Y:S01]  /*0cc0*/  FSEL R6, R4, R6, !P0 ;  /* 0x0000000604067208 */ /* 0x000fe20004000000 */
[----:B------:R-:W-:Y:S01]  /*0cd0*/  IMAD.MOV.U32 R4, RZ, RZ, R0 ;  /* 0x000000ffff047224 */ /* 0x000fe200078e0000 */
[----:B------:R-:W-:Y:S01]  /*0ce0*/  FSEL R7, R5, R7, !P0 ;  /* 0x0000000705077208 */ /* 0x000fe20004000000 */
[----:B------:R-:W-:-:S04]  /*0cf0*/  IMAD.MOV.U32 R5, RZ, RZ, 0x0 ;  /* 0x00000000ff057424 */ /* 0x000fc800078e00ff */
[----:B------:R-:W-:Y:S05]  /*0d00*/  RET.REL.NODEC R4 `(_Z8cbrt_powPd) ;  /* 0xfffffff004bc7950 */ /* 0x000fea0003c3ffff */
.L_x_6:
[----:B------:R-:W-:-:S00]  /*0d10*/  BRA `(.L_x_6) ;  /* 0xfffffffc00fc7947 */ /* 0x000fc0000383ffff */
[----:B------:R-:W-:-:S00]  /*0d20*/  NOP ;  /* 0x0000000000007918 */ /* 0x000fc00000000000 */
        /* <DEDUP_REMOVED lines=13> */
.L_x_7:


//--------------------- .nv.shared.reserved.0     --------------------------
	.section	.nv.shared.reserved.0,"aw",@nobits
	.weak		__nv_reservedSMEM_offset_0_alias
	.size		__nv_reservedSMEM_offset_0_alias, 0, 64
	.other		__nv_reservedSMEM_offset_0_alias,@"STO_CUDA_RESERVED_SHARED STV_DEFAULT"
__nv_reservedSMEM_offset_0_alias:
	.zero		0
	.zero		64


//--------------------- .nv.constant0._Z8cbrt_powPd --------------------------
	.section	.nv.constant0._Z8cbrt_powPd,"a",@progbits
	.sectionflags	@""
	.align	4
.nv.constant0._Z8cbrt_powPd:
	.zero		904


//--------------------- SYMBOLS --------------------------

	.type		.nv.reservedSmem.offset0,@object
	.size		.nv.reservedSmem.offset0,0x4
